	.headerflags	@"EF_CUDA_TEXMODE_UNIFIED EF_CUDA_64BIT_ADDRESS EF_CUDA_ACCELERATORS EF_CUDA_SM90 EF_CUDA_VIRTUAL_SM(EF_CUDA_SM90)"
	.elftype	@"ET_EXEC"


//--------------------- .nv.info                  --------------------------
	.section	.nv.info,"",@"SHT_CUDA_INFO"
	.align	4


	//----- nvinfo : EIATTR_REGCOUNT
	.align		4
        /*0000*/ 	.byte	0x04, 0x2f
        /*0002*/ 	.short	(.L_1 - .L_0)
	.align		4
.L_0:
        /*0004*/ 	.word	index@(triton_poi_fused_add_convolution_hardtanh_hardtanh_backward_23)
        /*0008*/ 	.word	0x00000011


	//----- nvinfo : EIATTR_MIN_STACK_SIZE
	.align		4
.L_1:
        /*000c*/ 	.byte	0x04, 0x12
        /*000e*/ 	.short	(.L_3 - .L_2)
	.align		4
.L_2:
        /*0010*/ 	.word	index@(triton_poi_fused_add_convolution_hardtanh_hardtanh_backward_23)
        /*0014*/ 	.word	0x00000000


	//----- nvinfo : EIATTR_FRAME_SIZE
	.align		4
.L_3:
        /*0018*/ 	.byte	0x04, 0x11
        /*001a*/ 	.short	(.L_5 - .L_4)
	.align		4
.L_4:
        /*001c*/ 	.word	index@(triton_poi_fused_add_convolution_hardtanh_hardtanh_backward_23)
        /*0020*/ 	.word	0x00000000


	//----- nvinfo : EIATTR_MIN_STACK_SIZE
	.align		4
.L_5:
        /*0024*/ 	.byte	0x04, 0x12
        /*0026*/ 	.short	(.L_7 - .L_6)
	.align		4
.L_6:
        /*0028*/ 	.word	index@(triton_poi_fused_add_convolution_hardtanh_hardtanh_backward_23)
        /*002c*/ 	.word	0x00000000
.L_7:


//--------------------- .nv.info.triton_poi_fused_add_convolution_hardtanh_hardtanh_backward_23 --------------------------
	.section	.nv.info.triton_poi_fused_add_convolution_hardtanh_hardtanh_backward_23,"",@"SHT_CUDA_INFO"
	.sectionflags	@""
	.align	4


	//----- nvinfo : EIATTR_CUDA_API_VERSION
	.align		4
        /*0000*/ 	.byte	0x04, 0x37
        /*0002*/ 	.short	(.L_9 - .L_8)
.L_8:
        /*0004*/ 	.word	0x0000007c


	//----- nvinfo : EIATTR_KPARAM_INFO
	.align		4
.L_9:
        /*0008*/ 	.byte	0x04, 0x17
        /*000a*/ 	.short	(.L_11 - .L_10)
.L_10:
        /*000c*/ 	.word	0x00000000
        /*0010*/ 	.short	0x0005
        /*0012*/ 	.short	0x0028
        /*0014*/ 	.byte	0x00, 0xf0, 0x11, 0x00


	//----- nvinfo : EIATTR_KPARAM_INFO
	.align		4
.L_11:
        /*0018*/ 	.byte	0x04, 0x17
        /*001a*/ 	.short	(.L_13 - .L_12)
.L_12:
        /*001c*/ 	.word	0x00000000
        /*0020*/ 	.short	0x0004
        /*0022*/ 	.short	0x0020
        /*0024*/ 	.byte	0x00, 0xf4, 0x21, 0x00


	//----- nvinfo : EIATTR_KPARAM_INFO
	.align		4
.L_13:
        /*0028*/ 	.byte	0x04, 0x17
        /*002a*/ 	.short	(.L_15 - .L_14)
.L_14:
        /*002c*/ 	.word	0x00000000
        /*0030*/ 	.short	0x0003
        /*0032*/ 	.short	0x0018
        /*0034*/ 	.byte	0x00, 0xf4, 0x21, 0x00


	//----- nvinfo : EIATTR_KPARAM_INFO
	.align		4
.L_15:
        /*0038*/ 	.byte	0x04, 0x17
        /*003a*/ 	.short	(.L_17 - .L_16)
.L_16:
        /*003c*/ 	.word	0x00000000
        /*0040*/ 	.short	0x0002
        /*0042*/ 	.short	0x0010
        /*0044*/ 	.byte	0x00, 0xf4, 0x21, 0x00


	//----- nvinfo : EIATTR_KPARAM_INFO
	.align		4
.L_17:
        /*0048*/ 	.byte	0x04, 0x17
        /*004a*/ 	.short	(.L_19 - .L_18)
.L_18:
        /*004c*/ 	.word	0x00000000
        /*0050*/ 	.short	0x0001
        /*0052*/ 	.short	0x0008
        /*0054*/ 	.byte	0x00, 0xf4, 0x21, 0x00


	//----- nvinfo : EIATTR_KPARAM_INFO
	.align		4
.L_19:
        /*0058*/ 	.byte	0x04, 0x17
        /*005a*/ 	.short	(.L_21 - .L_20)
.L_20:
        /*005c*/ 	.word	0x00000000
        /*0060*/ 	.short	0x0000
        /*0062*/ 	.short	0x0000
        /*0064*/ 	.byte	0x00, 0xf4, 0x21, 0x00


	//----- nvinfo : EIATTR_SPARSE_MMA_MASK
	.align		4
.L_21:
        /*0068*/ 	.byte	0x03, 0x50
        /*006a*/ 	.short	0x0000


	//----- nvinfo : EIATTR_MAXREG_COUNT
	.align		4
        /*006c*/ 	.byte	0x03, 0x1b
        /*006e*/ 	.short	0x00ff


	//----- nvinfo : EIATTR_EXIT_INSTR_OFFSETS
	.align		4
        /*0070*/ 	.byte	0x04, 0x1c
        /*0072*/ 	.short	(.L_23 - .L_22)


	//   ....[0]....
.L_22:
        /*0074*/ 	.word	0x000003b0


	//   ....[1]....
        /*0078*/ 	.word	0x000003d0


	//----- nvinfo : EIATTR_REQNTID
	.align		4
.L_23:
        /*007c*/ 	.byte	0x04, 0x10
        /*007e*/ 	.short	(.L_25 - .L_24)
.L_24:
        /*0080*/ 	.word	0x00000080
        /*0084*/ 	.word	0x00000001
        /*0088*/ 	.word	0x00000001


	//----- nvinfo : EIATTR_CBANK_PARAM_SIZE
	.align		4
.L_25:
        /*008c*/ 	.byte	0x03, 0x19
        /*008e*/ 	.short	0x002c


	//----- nvinfo : EIATTR_PARAM_CBANK
	.align		4
        /*0090*/ 	.byte	0x04, 0x0a
        /*0092*/ 	.short	(.L_27 - .L_26)
	.align		4
.L_26:
        /*0094*/ 	.word	index@(.nv.constant0.triton_poi_fused_add_convolution_hardtanh_hardtanh_backward_23)
        /*0098*/ 	.short	0x0210
        /*009a*/ 	.short	0x002c


	//----- nvinfo : EIATTR_SW_WAR
	.align		4
.L_27:
        /*009c*/ 	.byte	0x04, 0x36
        /*009e*/ 	.short	(.L_29 - .L_28)
.L_28:
        /*00a0*/ 	.word	0x00000008
.L_29:


//--------------------- .nv.callgraph             --------------------------
	.section	.nv.callgraph,"",@"SHT_CUDA_CALLGRAPH"
	.align	4
	.sectionentsize	8
	.align		4
        /*0000*/ 	.word	0x00000000
	.align		4
        /*0004*/ 	.word	0xffffffff
	.align		4
        /*0008*/ 	.word	0x00000000
	.align		4
        /*000c*/ 	.word	0xfffffffe
	.align		4
        /*0010*/ 	.word	0x00000000
	.align		4
        /*0014*/ 	.word	0xfffffffd
	.align		4
        /*0018*/ 	.word	0x00000000
	.align		4
        /*001c*/ 	.word	0xfffffffc


//--------------------- .text.triton_poi_fused_add_convolution_hardtanh_hardtanh_backward_23 --------------------------
	.section	.text.triton_poi_fused_add_convolution_hardtanh_hardtanh_backward_23,"ax",@progbits
	.align	128
        .global         triton_poi_fused_add_convolution_hardtanh_hardtanh_backward_23
        .type           triton_poi_fused_add_convolution_hardtanh_hardtanh_backward_23,@function
        .size           triton_poi_fused_add_convolution_hardtanh_hardtanh_backward_23,(.L_x_1 - triton_poi_fused_add_convolution_hardtanh_hardtanh_backward_23)
        .other          triton_poi_fused_add_convolution_hardtanh_hardtanh_backward_23,@"STO_CUDA_ENTRY STV_DEFAULT"
triton_poi_fused_add_convolution_hardtanh_hardtanh_backward_23:
.text.triton_poi_fused_add_convolution_hardtanh_hardtanh_backward_23:
[----:B------:R-:W0:Y:S02]  /*0000*/  LDC R1, c[0x0][0x28] ;  /* 0x00000a00ff017b82 */ /* 0x000e240000000800 */
[----:B------:R-:W1:Y:S01]  /*0010*/  S2R R0, SR_TID.X ;  /* 0x0000000000007919 */ /* 0x000e620000002100 */
[----:B------:R-:W2:Y:S01]  /*0020*/  LDC.64 R4, c[0x0][0x218] ;  /* 0x00008600ff047b82 */ /* 0x000ea20000000a00 */
[----:B------:R-:W-:Y:S01]  /*0030*/  CS2R R10, SRZ ;  /* 0x00000000000a7805 */ /* 0x000fe2000001ff00 */
[----:B------:R-:W-:Y:S01]  /*0040*/  ULDC.64 UR4, c[0x0][0x208] ;  /* 0x0000820000047ab9 */ /* 0x000fe20000000a00 */
[----:B------:R-:W3:Y:S05]  /*0050*/  S2R R7, SR_CTAID.X ;  /* 0x0000000000077919 */ /* 0x000eea0000002500 */
[----:B------:R-:W4:Y:S01]  /*0060*/  LDC.64 R2, c[0x0][0x210] ;  /* 0x00008400ff027b82 */ /* 0x000f220000000a00 */
[----:B------:R-:W-:Y:S01]  /*0070*/  CS2R R12, SRZ ;  /* 0x00000000000c7805 */ /* 0x000fe2000001ff00 */
[----:B------:R-:W-:Y:S01]  /*0080*/  ULDC.64 UR6, c[0x0][0x228] ;  /* 0x00008a0000067ab9 */ /* 0x000fe20000000a00 */
[----:B-1----:R-:W-:Y:S01]  /*0090*/  IMAD.SHL.U32 R0, R0, 0x2, RZ ;  /* 0x0000000200007824 */ /* 0x002fe200078e00ff */
[----:B---3--:R-:W-:-:S04]  /*00a0*/  SHF.R.S32.HI R9, RZ, 0x17, R7 ;  /* 0x00000017ff097819 */ /* 0x008fc80000011407 */
[----:B------:R-:W-:Y:S02]  /*00b0*/  LOP3.LUT R0, R0, 0xfe, RZ, 0xc0, !PT ;  /* 0x000000fe00007812 */ /* 0x000fe400078ec0ff */
[----:B------:R-:W-:-:S03]  /*00c0*/  SGXT R9, R9, 0x1 ;  /* 0x000000010909781a */ /* 0x000fc60000000200 */
[----:B------:R-:W-:Y:S02]  /*00d0*/  IMAD R0, R7, 0x100, R0 ;  /* 0x0000010007007824 */ /* 0x000fe400078e0200 */
[----:B------:R-:W1:Y:S02]  /*00e0*/  LDC.64 R6, c[0x0][0x220] ;  /* 0x00008800ff067b82 */ /* 0x000e640000000a00 */
[C---:B----4-:R-:W-:Y:S01]  /*00f0*/  IMAD.WIDE R2, R0.reuse, 0x4, R2 ;  /* 0x0000000400027825 */ /* 0x050fe200078e0202 */
[----:B------:R-:W-:Y:S02]  /*0100*/  LEA.HI R9, R9, R0, RZ, 0x7 ;  /* 0x0000000009097211 */ /* 0x000fe400078f38ff */
[----:B------:R-:W-:Y:S02]  /*0110*/  ISETP.GE.AND P4, PT, R0, 0x1200, PT ;  /* 0x000012000000780c */ /* 0x000fe40003f86270 */
[----:B------:R-:W-:-:S05]  /*0120*/  LOP3.LUT R9, R9, 0xffffff80, RZ, 0xc0, !PT ;  /* 0xffffff8009097812 */ /* 0x000fca00078ec0ff */
[----:B------:R-:W-:-:S04]  /*0130*/  IMAD.IADD R9, R0, 0x1, -R9 ;  /* 0x0000000100097824 */ /* 0x000fc800078e0a09 */
[----:B--2---:R-:W-:Y:S01]  /*0140*/  IMAD.WIDE R4, R9, 0x4, R4 ;  /* 0x0000000409047825 */ /* 0x004fe200078e0204 */
[----:B------:R-:W-:Y:S01]  /*0150*/  CS2R R8, SRZ ;  /* 0x0000000000087805 */ /* 0x000fe2000001ff00 */
[----:B------:R-:W2:Y:S05]  /*0160*/  @!P4 LDG.E.64 R10, desc[UR4][R2.64] ;  /* 0x00000004020ac981 */ /* 0x000eaa000c1e1b00 */
[----:B------:R-:W2:Y:S01]  /*0170*/  @!P4 LDG.E.EL.64 R8, desc[UR4][R4.64] ;  /* 0x000000040408c981 */ /* 0x000ea2000c2e1b00 */
[----:B-1----:R-:W-:-:S05]  /*0180*/  IMAD.WIDE R6, R0, 0x4, R6 ;  /* 0x0000000400067825 */ /* 0x002fca00078e0206 */
[----:B------:R-:W3:Y:S01]  /*0190*/  @!P4 LDG.E.64 R12, desc[UR4][R6.64] ;  /* 0x00000004060cc981 */ /* 0x000ee2000c1e1b00 */
[----:B--2---:R-:W-:Y:S01]  /*01a0*/  FADD R14, R9, R11 ;  /* 0x0000000b090e7221 */ /* 0x004fe20000000000 */
[----:B------:R-:W-:-:S03]  /*01b0*/  FADD R9, R8, R10 ;  /* 0x0000000a08097221 */ /* 0x000fc60000000000 */
[----:B---3--:R-:W-:Y:S01]  /*01c0*/  FADD R13, R14, R13 ;  /* 0x0000000d0e0d7221 */ /* 0x008fe20000000000 */
[----:B------:R-:W-:-:S04]  /*01d0*/  FADD R9, R9, R12 ;  /* 0x0000000c09097221 */ /* 0x000fc80000000000 */
[----:B------:R-:W-:Y:S02]  /*01e0*/  FSETP.GTU.AND P0, PT, R13, RZ, PT ;  /* 0x000000ff0d00720b */ /* 0x000fe40003f0c000 */
[----:B------:R-:W-:Y:S02]  /*01f0*/  FSETP.GTU.AND P2, PT, R9, RZ, PT ;  /* 0x000000ff0900720b */ /* 0x000fe40003f4c000 */
[----:B------:R-:W-:Y:S02]  /*0200*/  FSEL R3, R13, RZ, P0 ;  /* 0x000000ff0d037208 */ /* 0x000fe40000000000 */
[----:B------:R-:W-:Y:S02]  /*0210*/  FSEL R8, R9, RZ, P2 ;  /* 0x000000ff09087208 */ /* 0x000fe40001000000 */
[----:B------:R-:W-:Y:S02]  /*0220*/  FSETP.GEU.AND P1, PT, R3, 6, PT ;  /* 0x40c000000300780b */ /* 0x000fe40003f2e000 */
[----:B------:R-:W-:-:S02]  /*0230*/  FSETP.GEU.AND P3, PT, R8, 6, PT ;  /* 0x40c000000800780b */ /* 0x000fc40003f6e000 */
[----:B------:R-:W-:Y:S02]  /*0240*/  FSETP.NAN.AND P5, PT, R3, R3, PT ;  /* 0x000000030300720b */ /* 0x000fe40003fa8000 */
[----:B------:R-:W-:-:S07]  /*0250*/  FSETP.NAN.AND P6, PT, R8, R8, PT ;  /* 0x000000080800720b */ /* 0x000fce0003fc8000 */
[----:B------:R-:W-:Y:S02]  /*0260*/  @P1 FSEL R3, R3, 6, P5 ;  /* 0x40c0000003031808 */ /* 0x000fe40002800000 */
[----:B------:R-:W-:Y:S02]  /*0270*/  @P3 FSEL R8, R8, 6, P6 ;  /* 0x40c0000008083808 */ /* 0x000fe40003000000 */
[C---:B------:R-:W-:Y:S02]  /*0280*/  FSETP.GE.AND P3, PT, R3.reuse, 6, PT ;  /* 0x40c000000300780b */ /* 0x040fe40003f66000 */
[C---:B------:R-:W-:Y:S02]  /*0290*/  FSETP.GE.AND P1, PT, R8.reuse, 6, PT ;  /* 0x40c000000800780b */ /* 0x040fe40003f26000 */
[----:B------:R-:W-:Y:S02]  /*02a0*/  FSETP.LE.OR P3, PT, R3, RZ, P3 ;  /* 0x000000ff0300720b */ /* 0x000fe40001f63400 */
[----:B------:R-:W-:-:S02]  /*02b0*/  FSETP.LE.OR P1, PT, R8, RZ, P1 ;  /* 0x000000ff0800720b */ /* 0x000fc40000f23400 */
[----:B------:R-:W-:Y:S02]  /*02c0*/  SHF.R.S32.HI R10, RZ, 0x1f, R0 ;  /* 0x0000001fff0a7819 */ /* 0x000fe40000011400 */
[----:B------:R-:W-:Y:S02]  /*02d0*/  IADD3 R2, P5, R0, UR6, RZ ;  /* 0x0000000600027c10 */ /* 0x000fe4000ffbe0ff */
[----:B------:R-:W-:Y:S02]  /*02e0*/  SEL R6, RZ, 0x100, !P3 ;  /* 0x00000100ff067807 */ /* 0x000fe40005800000 */
[----:B------:R-:W-:Y:S02]  /*02f0*/  SEL R5, RZ, 0x1, !P1 ;  /* 0x00000001ff057807 */ /* 0x000fe40004800000 */
[----:B------:R-:W-:Y:S02]  /*0300*/  FSETP.GE.OR P0, PT, R13, 6, !P0 ;  /* 0x40c000000d00780b */ /* 0x000fe40004706400 */
[----:B------:R-:W-:Y:S01]  /*0310*/  IADD3.X R3, R10, UR7, RZ, P5, !PT ;  /* 0x000000070a037c10 */ /* 0x000fe2000affe4ff */
[----:B------:R-:W-:Y:S01]  /*0320*/  ULDC.64 UR6, c[0x0][0x230] ;  /* 0x00008c0000067ab9 */ /* 0x000fe20000000a00 */
[----:B------:R-:W-:Y:S01]  /*0330*/  FSETP.GE.OR P2, PT, R9, 6, !P2 ;  /* 0x40c000000900780b */ /* 0x000fe20005746400 */
[----:B------:R-:W-:Y:S01]  /*0340*/  IMAD.IADD R9, R5, 0x1, R6 ;  /* 0x0000000105097824 */ /* 0x000fe200078e0206 */
[----:B------:R-:W-:-:S02]  /*0350*/  SEL R8, RZ, 0x100, !P0 ;  /* 0x00000100ff087807 */ /* 0x000fc40004000000 */
[----:B------:R-:W-:Y:S02]  /*0360*/  IADD3 R4, P0, R0, UR6, RZ ;  /* 0x0000000600047c10 */ /* 0x000fe4000ff1e0ff */
[----:B------:R-:W-:Y:S01]  /*0370*/  SEL R7, RZ, 0x1, !P2 ;  /* 0x00000001ff077807 */ /* 0x000fe20005000000 */
[----:B------:R1:W-:Y:S01]  /*0380*/  @!P4 STG.E.U16 desc[UR4][R2.64], R9 ;  /* 0x000000090200c986 */ /* 0x0003e2000c101504 */
[----:B------:R-:W-:-:S03]  /*0390*/  IADD3.X R5, R10, UR7, RZ, P0, !PT ;  /* 0x000000070a057c10 */ /* 0x000fc600087fe4ff */
[----:B------:R-:W-:Y:S01]  /*03a0*/  IMAD.IADD R7, R7, 0x1, R8 ;  /* 0x0000000107077824 */ /* 0x000fe200078e0208 */
[----:B------:R-:W-:Y:S06]  /*03b0*/  @P4 EXIT ;  /* 0x000000000000494d */ /* 0x000fec0003800000 */
[----:B------:R-:W-:Y:S01]  /*03c0*/  STG.E.U16 desc[UR4][R4.64], R7 ;  /* 0x0000000704007986 */ /* 0x000fe2000c101504 */
[----:B------:R-:W-:Y:S05]  /*03d0*/  EXIT ;  /* 0x000000000000794d */ /* 0x000fea0003800000 */
.L_x_0:
[----:B------:R-:W-:-:S00]  /*03e0*/  BRA `(.L_x_0) ;  /* 0xfffffffc00fc7947 */ /* 0x000fc0000383ffff */
[----:B------:R-:W-:-:S00]  /*03f0*/  NOP ;  /* 0x0000000000007918 */ /* 0x000fc00000000000 */
        /* <DEDUP_REMOVED lines=8> */
.L_x_1:


//--------------------- .nv.constant0.triton_poi_fused_add_convolution_hardtanh_hardtanh_backward_23 --------------------------
	.section	.nv.constant0.triton_poi_fused_add_convolution_hardtanh_hardtanh_backward_23,"a",@progbits
	.sectionflags	@""
	.align	4
.nv.constant0.triton_poi_fused_add_convolution_hardtanh_hardtanh_backward_23:
	.zero		572
